//
// Generated by NVIDIA NVVM Compiler
//
// Compiler Build ID: CL-36424714
// Cuda compilation tools, release 13.0, V13.0.88
// Based on NVVM 20.0.0
//

.version 9.0
.target sm_100
.address_size 64

	// .globl	_Z12matmulkernelPfS_S_i

.visible .entry _Z12matmulkernelPfS_S_i(
	.param .u64 .ptr .align 1 _Z12matmulkernelPfS_S_i_param_0,
	.param .u64 .ptr .align 1 _Z12matmulkernelPfS_S_i_param_1,
	.param .u64 .ptr .align 1 _Z12matmulkernelPfS_S_i_param_2,
	.param .u32 _Z12matmulkernelPfS_S_i_param_3
)
{
	.reg .pred 	%p<10>;
	.reg .b32 	%r<39>;
	.reg .b32 	%f<68>;
	.reg .b64 	%rd<67>;

	ld.param.u64 	%rd14, [_Z12matmulkernelPfS_S_i_param_0];
	ld.param.u64 	%rd15, [_Z12matmulkernelPfS_S_i_param_1];
	ld.param.u32 	%r17, [_Z12matmulkernelPfS_S_i_param_3];
	cvta.to.global.u64 	%rd1, %rd15;
	cvta.to.global.u64 	%rd2, %rd14;
	mov.u32 	%r18, %ctaid.y;
	shl.b32 	%r19, %r18, 4;
	mov.u32 	%r20, %tid.y;
	add.s32 	%r1, %r19, %r20;
	mov.u32 	%r21, %ctaid.x;
	shl.b32 	%r22, %r21, 4;
	mov.u32 	%r23, %tid.x;
	add.s32 	%r2, %r22, %r23;
	setp.lt.s32 	%p1, %r17, 1;
	mov.f32 	%f67, 0f00000000;
	@%p1 bra 	$L__BB0_12;
	mul.lo.s32 	%r3, %r17, %r1;
	and.b32  	%r4, %r17, 7;
	setp.lt.u32 	%p2, %r17, 8;
	mov.f32 	%f67, 0f00000000;
	mov.b32 	%r37, 0;
	@%p2 bra 	$L__BB0_4;
	and.b32  	%r37, %r17, 2147483640;
	neg.s32 	%r35, %r37;
	mul.wide.u32 	%rd16, %r17, 4;
	add.s64 	%rd3, %rd1, %rd16;
	mul.wide.u32 	%rd17, %r17, 8;
	add.s64 	%rd4, %rd1, %rd17;
	mul.wide.u32 	%rd18, %r17, 12;
	add.s64 	%rd5, %rd1, %rd18;
	mul.wide.u32 	%rd19, %r17, 16;
	add.s64 	%rd6, %rd1, %rd19;
	mul.wide.u32 	%rd20, %r17, 20;
	add.s64 	%rd7, %rd1, %rd20;
	mul.wide.u32 	%rd21, %r17, 24;
	add.s64 	%rd8, %rd1, %rd21;
	mul.wide.u32 	%rd22, %r17, 28;
	add.s64 	%rd9, %rd1, %rd22;
	mul.wide.u32 	%rd23, %r3, 4;
	add.s64 	%rd24, %rd23, %rd2;
	add.s64 	%rd66, %rd24, 16;
	mov.f32 	%f67, 0f00000000;
	mov.u32 	%r34, %r2;
$L__BB0_3:
	.pragma "nounroll";
	mul.wide.s32 	%rd25, %r34, 4;
	add.s64 	%rd26, %rd3, %rd25;
	add.s64 	%rd27, %rd4, %rd25;
	add.s64 	%rd28, %rd5, %rd25;
	add.s64 	%rd29, %rd6, %rd25;
	add.s64 	%rd30, %rd7, %rd25;
	add.s64 	%rd31, %rd8, %rd25;
	add.s64 	%rd32, %rd9, %rd25;
	add.s64 	%rd33, %rd1, %rd25;
	ld.global.f32 	%f17, [%rd66+-16];
	ld.global.f32 	%f18, [%rd33];
	fma.rn.f32 	%f19, %f17, %f18, %f67;
	ld.global.f32 	%f20, [%rd66+-12];
	ld.global.f32 	%f21, [%rd26];
	fma.rn.f32 	%f22, %f20, %f21, %f19;
	ld.global.f32 	%f23, [%rd66+-8];
	ld.global.f32 	%f24, [%rd27];
	fma.rn.f32 	%f25, %f23, %f24, %f22;
	ld.global.f32 	%f26, [%rd66+-4];
	ld.global.f32 	%f27, [%rd28];
	fma.rn.f32 	%f28, %f26, %f27, %f25;
	ld.global.f32 	%f29, [%rd66];
	ld.global.f32 	%f30, [%rd29];
	fma.rn.f32 	%f31, %f29, %f30, %f28;
	ld.global.f32 	%f32, [%rd66+4];
	ld.global.f32 	%f33, [%rd30];
	fma.rn.f32 	%f34, %f32, %f33, %f31;
	ld.global.f32 	%f35, [%rd66+8];
	ld.global.f32 	%f36, [%rd31];
	fma.rn.f32 	%f37, %f35, %f36, %f34;
	ld.global.f32 	%f38, [%rd66+12];
	ld.global.f32 	%f39, [%rd32];
	fma.rn.f32 	%f67, %f38, %f39, %f37;
	add.s32 	%r35, %r35, 8;
	shl.b32 	%r25, %r17, 3;
	add.s32 	%r34, %r34, %r25;
	add.s64 	%rd66, %rd66, 32;
	setp.ne.s32 	%p3, %r35, 0;
	@%p3 bra 	$L__BB0_3;
$L__BB0_4:
	setp.eq.s32 	%p4, %r4, 0;
	@%p4 bra 	$L__BB0_12;
	and.b32  	%r12, %r17, 3;
	setp.lt.u32 	%p5, %r4, 4;
	@%p5 bra 	$L__BB0_7;
	add.s32 	%r26, %r37, %r3;
	mul.wide.u32 	%rd34, %r26, 4;
	add.s64 	%rd35, %rd2, %rd34;
	ld.global.f32 	%f41, [%rd35];
	mad.lo.s32 	%r27, %r37, %r17, %r2;
	mul.wide.s32 	%rd36, %r27, 4;
	add.s64 	%rd37, %rd1, %rd36;
	ld.global.f32 	%f42, [%rd37];
	fma.rn.f32 	%f43, %f41, %f42, %f67;
	cvt.u64.u32 	%rd38, %r3;
	cvt.u64.u32 	%rd39, %r37;
	add.s64 	%rd40, %rd39, %rd38;
	shl.b64 	%rd41, %rd40, 2;
	add.s64 	%rd42, %rd2, %rd41;
	ld.global.f32 	%f44, [%rd42+4];
	mul.wide.u32 	%rd43, %r17, 4;
	add.s64 	%rd44, %rd37, %rd43;
	ld.global.f32 	%f45, [%rd44];
	fma.rn.f32 	%f46, %f44, %f45, %f43;
	ld.global.f32 	%f47, [%rd42+8];
	add.s64 	%rd45, %rd44, %rd43;
	ld.global.f32 	%f48, [%rd45];
	fma.rn.f32 	%f49, %f47, %f48, %f46;
	ld.global.f32 	%f50, [%rd42+12];
	add.s64 	%rd46, %rd45, %rd43;
	ld.global.f32 	%f51, [%rd46];
	fma.rn.f32 	%f67, %f50, %f51, %f49;
	add.s32 	%r37, %r37, 4;
$L__BB0_7:
	setp.eq.s32 	%p6, %r12, 0;
	@%p6 bra 	$L__BB0_12;
	setp.eq.s32 	%p7, %r12, 1;
	@%p7 bra 	$L__BB0_10;
	add.s32 	%r28, %r37, %r3;
	mul.wide.u32 	%rd47, %r28, 4;
	add.s64 	%rd48, %rd2, %rd47;
	ld.global.f32 	%f53, [%rd48];
	mad.lo.s32 	%r29, %r37, %r17, %r2;
	mul.wide.s32 	%rd49, %r29, 4;
	add.s64 	%rd50, %rd1, %rd49;
	ld.global.f32 	%f54, [%rd50];
	fma.rn.f32 	%f55, %f53, %f54, %f67;
	cvt.u64.u32 	%rd51, %r3;
	cvt.u64.u32 	%rd52, %r37;
	add.s64 	%rd53, %rd52, %rd51;
	shl.b64 	%rd54, %rd53, 2;
	add.s64 	%rd55, %rd2, %rd54;
	ld.global.f32 	%f56, [%rd55+4];
	mul.wide.u32 	%rd56, %r17, 4;
	add.s64 	%rd57, %rd50, %rd56;
	ld.global.f32 	%f57, [%rd57];
	fma.rn.f32 	%f67, %f56, %f57, %f55;
	add.s32 	%r37, %r37, 2;
$L__BB0_10:
	and.b32  	%r30, %r17, 1;
	setp.eq.b32 	%p8, %r30, 1;
	not.pred 	%p9, %p8;
	@%p9 bra 	$L__BB0_12;
	add.s32 	%r31, %r37, %r3;
	mul.wide.u32 	%rd58, %r31, 4;
	add.s64 	%rd59, %rd2, %rd58;
	ld.global.f32 	%f58, [%rd59];
	mad.lo.s32 	%r32, %r37, %r17, %r2;
	mul.wide.s32 	%rd60, %r32, 4;
	add.s64 	%rd61, %rd1, %rd60;
	ld.global.f32 	%f59, [%rd61];
	fma.rn.f32 	%f67, %f58, %f59, %f67;
$L__BB0_12:
	ld.param.u64 	%rd65, [_Z12matmulkernelPfS_S_i_param_2];
	cvta.to.global.u64 	%rd62, %rd65;
	mad.lo.s32 	%r33, %r17, %r1, %r2;
	mul.wide.s32 	%rd63, %r33, 4;
	add.s64 	%rd64, %rd62, %rd63;
	st.global.f32 	[%rd64], %f67;
	ret;

}


// ===== COMPILED SASS (sm_100) =====

	.target	sm_100

	.elftype	@"ET_EXEC"


//--------------------- .note.nv.tkinfo           --------------------------
	.section	.note.nv.tkinfo,"",@"SHT_NOTE"
	.sectionflags	@"SHF_NOTE_NV_TKINFO"
	.tkinfo
        /*0018*/ 	.word	0x00000002
        /*0030*/ 	.string	""
        /*0030*/ 	.string	"ptxas"
        /*0030*/ 	.string	"Cuda compilation tools, release 13.0, V13.0.88"
        /*0030*/ 	.string	"Build cuda_13.0.r13.0/compiler.36424714_0"
        /*0030*/ 	.string	"-arch sm_100 -m 64 "



//--------------------- .note.nv.cuinfo           --------------------------
	.section	.note.nv.cuinfo,"",@"SHT_NOTE"
	.sectionflags	@"SHF_NOTE_NV_CUINFO"
        /*0018*/ 	.short	0x0002
        /*001a*/ 	.short	0x0064
        /*001c*/ 	.short	0x0082
	.zero		2


//--------------------- .nv.info                  --------------------------
	.section	.nv.info,"",@"SHT_CUDA_INFO"
	.align	4


	//----- nvinfo : EIATTR_REGCOUNT
	.align		4
        /*0000*/ 	.byte	0x04, 0x2f
        /*0002*/ 	.short	(.L_1 - .L_0)
	.align		4
.L_0:
        /*0004*/ 	.word	index@(_Z12matmulkernelPfS_S_i)
        /*0008*/ 	.word	0x0000001e


	//----- nvinfo : EIATTR_FRAME_SIZE
	.align		4
.L_1:
        /*000c*/ 	.byte	0x04, 0x11
        /*000e*/ 	.short	(.L_3 - .L_2)
	.align		4
.L_2:
        /*0010*/ 	.word	index@(_Z12matmulkernelPfS_S_i)
        /*0014*/ 	.word	0x00000000


	//----- nvinfo : EIATTR_MIN_STACK_SIZE
	.align		4
.L_3:
        /*0018*/ 	.byte	0x04, 0x12
        /*001a*/ 	.short	(.L_5 - .L_4)
	.align		4
.L_4:
        /*001c*/ 	.word	index@(_Z12matmulkernelPfS_S_i)
        /*0020*/ 	.word	0x00000000
.L_5:


//--------------------- .nv.compat                --------------------------
	.section	.nv.compat,"",@"SHT_CUDA_COMPAT_INFO"
	.align	4
        /*0000*/ 	.byte	0x02, 0x09, 0x00, 0x00, 0x02, 0x02, 0x01, 0x00, 0x02, 0x05, 0x05, 0x00, 0x03, 0x07, 0x01, 0x01
        /*0010*/ 	.byte	0x02, 0x03, 0x00, 0x00, 0x02, 0x06, 0x01, 0x00, 0x04, 0x0b, 0x08, 0x00, 0x09, 0x00, 0x00, 0x00
        /*0020*/ 	.byte	0x00, 0x00, 0x00, 0x00


//--------------------- .nv.info._Z12matmulkernelPfS_S_i --------------------------
	.section	.nv.info._Z12matmulkernelPfS_S_i,"",@"SHT_CUDA_INFO"
	.sectionflags	@""
	.align	4


	//----- nvinfo : EIATTR_CUDA_API_VERSION
	.align		4
        /*0000*/ 	.byte	0x04, 0x37
        /*0002*/ 	.short	(.L_7 - .L_6)
.L_6:
        /*0004*/ 	.word	0x00000082


	//----- nvinfo : EIATTR_KPARAM_INFO
	.align		4
.L_7:
        /*0008*/ 	.byte	0x04, 0x17
        /*000a*/ 	.short	(.L_9 - .L_8)
.L_8:
        /*000c*/ 	.word	0x00000000
        /*0010*/ 	.short	0x0003
        /*0012*/ 	.short	0x0018
        /*0014*/ 	.byte	0x00, 0xf0, 0x11, 0x00


	//----- nvinfo : EIATTR_KPARAM_INFO
	.align		4
.L_9:
        /*0018*/ 	.byte	0x04, 0x17
        /*001a*/ 	.short	(.L_11 - .L_10)
.L_10:
        /*001c*/ 	.word	0x00000000
        /*0020*/ 	.short	0x0002
        /*0022*/ 	.short	0x0010
        /*0024*/ 	.byte	0x00, 0xf5, 0x21, 0x00


	//----- nvinfo : EIATTR_KPARAM_INFO
	.align		4
.L_11:
        /*0028*/ 	.byte	0x04, 0x17
        /*002a*/ 	.short	(.L_13 - .L_12)
.L_12:
        /*002c*/ 	.word	0x00000000
        /*0030*/ 	.short	0x0001
        /*0032*/ 	.short	0x0008
        /*0034*/ 	.byte	0x00, 0xf5, 0x21, 0x00


	//----- nvinfo : EIATTR_KPARAM_INFO
	.align		4
.L_13:
        /*0038*/ 	.byte	0x04, 0x17
        /*003a*/ 	.short	(.L_15 - .L_14)
.L_14:
        /*003c*/ 	.word	0x00000000
        /*0040*/ 	.short	0x0000
        /*0042*/ 	.short	0x0000
        /*0044*/ 	.byte	0x00, 0xf5, 0x21, 0x00


	//----- nvinfo : EIATTR_SPARSE_MMA_MASK
	.align		4
.L_15:
        /*0048*/ 	.byte	0x03, 0x50
        /*004a*/ 	.short	0x0000


	//----- nvinfo : EIATTR_MAXREG_COUNT
	.align		4
        /*004c*/ 	.byte	0x03, 0x1b
        /*004e*/ 	.short	0x00ff


	//----- nvinfo : EIATTR_MERCURY_ISA_VERSION
	.align		4
        /*0050*/ 	.byte	0x03, 0x5f
        /*0052*/ 	.short	0x0101


	//----- nvinfo : EIATTR_VRC_CTA_INIT_COUNT
	.align		4
        /*0054*/ 	.byte	0x02, 0x4a
	.zero		1
	.zero		1


	//----- nvinfo : EIATTR_EXIT_INSTR_OFFSETS
	.align		4
        /*0058*/ 	.byte	0x04, 0x1c
        /*005a*/ 	.short	(.L_17 - .L_16)


	//   ....[0]....
.L_16:
        /*005c*/ 	.word	0x00000a90


	//----- nvinfo : EIATTR_CBANK_PARAM_SIZE
	.align		4
.L_17:
        /*0060*/ 	.byte	0x03, 0x19
        /*0062*/ 	.short	0x001c


	//----- nvinfo : EIATTR_PARAM_CBANK
	.align		4
        /*0064*/ 	.byte	0x04, 0x0a
        /*0066*/ 	.short	(.L_19 - .L_18)
	.align		4
.L_18:
        /*0068*/ 	.word	index@(.nv.constant0._Z12matmulkernelPfS_S_i)
        /*006c*/ 	.short	0x0380
        /*006e*/ 	.short	0x001c


	//----- nvinfo : EIATTR_SW_WAR
	.align		4
.L_19:
        /*0070*/ 	.byte	0x04, 0x36
        /*0072*/ 	.short	(.L_21 - .L_20)
.L_20:
        /*0074*/ 	.word	0x00000008
.L_21:


//--------------------- .nv.callgraph             --------------------------
	.section	.nv.callgraph,"",@"SHT_CUDA_CALLGRAPH"
	.align	4
	.sectionentsize	8
	.align		4
        /*0000*/ 	.word	0x00000000
	.align		4
        /*0004*/ 	.word	0xffffffff
	.align		4
        /*0008*/ 	.word	0x00000000
	.align		4
        /*000c*/ 	.word	0xfffffffe
	.align		4
        /*0010*/ 	.word	0x00000000
	.align		4
        /*0014*/ 	.word	0xfffffffd
	.align		4
        /*0018*/ 	.word	0x00000000
	.align		4
        /*001c*/ 	.word	0xfffffffc


//--------------------- .text._Z12matmulkernelPfS_S_i --------------------------
	.section	.text._Z12matmulkernelPfS_S_i,"ax",@progbits
	.align	128
        .global         _Z12matmulkernelPfS_S_i
        .type           _Z12matmulkernelPfS_S_i,@function
        .size           _Z12matmulkernelPfS_S_i,(.L_x_5 - _Z12matmulkernelPfS_S_i)
        .other          _Z12matmulkernelPfS_S_i,@"STO_CUDA_ENTRY STV_DEFAULT"
_Z12matmulkernelPfS_S_i:
.text._Z12matmulkernelPfS_S_i:
[----:B------:R-:W-:Y:S01]  /*0000*/  LDC R1, c[0x0][0x37c] ;  /* 0x0000df00ff017b82 */ /* 0x000fe20000000800 */
[----:B------:R-:W0:Y:S01]  /*0010*/  S2R R0, SR_CTAID.Y ;  /* 0x0000000000007919 */ /* 0x000e220000002600 */
[----:B------:R-:W1:Y:S01]  /*0020*/  LDCU UR18, c[0x0][0x398] ;  /* 0x00007300ff1277ac */ /* 0x000e620008000800 */
[----:B------:R-:W-:Y:S01]  /*0030*/  HFMA2 R12, -RZ, RZ, 0, 0 ;  /* 0x00000000ff0c7431 */ /* 0x000fe200000001ff */
[----:B------:R-:W0:Y:S01]  /*0040*/  S2R R3, SR_TID.Y ;  /* 0x0000000000037919 */ /* 0x000e220000002200 */
[----:B------:R-:W2:Y:S01]  /*0050*/  LDCU.64 UR16, c[0x0][0x358] ;  /* 0x00006b00ff1077ac */ /* 0x000ea20008000a00 */
[----:B------:R-:W3:Y:S01]  /*0060*/  S2R R13, SR_CTAID.X ;  /* 0x00000000000d7919 */ /* 0x000ee20000002500 */
[----:B------:R-:W3:Y:S01]  /*0070*/  S2R R2, SR_TID.X ;  /* 0x0000000000027919 */ /* 0x000ee20000002100 */
[----:B-1----:R-:W-:Y:S01]  /*0080*/  UISETP.GE.AND UP0, UPT, UR18, 0x1, UPT ;  /* 0x000000011200788c */ /* 0x002fe2000bf06270 */
[----:B0-----:R-:W-:Y:S02]  /*0090*/  LEA R0, R0, R3, 0x4 ;  /* 0x0000000300007211 */ /* 0x001fe400078e20ff */
[----:B---3--:R-:W-:-:S06]  /*00a0*/  LEA R13, R13, R2, 0x4 ;  /* 0x000000020d0d7211 */ /* 0x008fcc00078e20ff */
[----:B--2---:R-:W-:Y:S05]  /*00b0*/  BRA.U !UP0, `(.L_x_0) ;  /* 0x0000000908647547 */ /* 0x004fea000b800000 */
[----:B------:R-:W-:Y:S02]  /*00c0*/  UISETP.GE.U32.AND UP1, UPT, UR18, 0x8, UPT ;  /* 0x000000081200788c */ /* 0x000fe4000bf26070 */
[----:B------:R-:W-:Y:S01]  /*00d0*/  IMAD R5, R0, UR18, RZ ;  /* 0x0000001200057c24 */ /* 0x000fe2000f8e02ff */
[----:B------:R-:W-:Y:S01]  /*00e0*/  ULOP3.LUT UR19, UR18, 0x7, URZ, 0xc0, !UPT ;  /* 0x0000000712137892 */ /* 0x000fe2000f8ec0ff */
[----:B------:R-:W-:Y:S01]  /*00f0*/  MOV R12, RZ ;  /* 0x000000ff000c7202 */ /* 0x000fe20000000f00 */
[----:B------:R-:W-:Y:S02]  /*0100*/  UMOV UR4, URZ ;  /* 0x000000ff00047c82 */ /* 0x000fe40008000000 */
[----:B------:R-:W-:Y:S02]  /*0110*/  UISETP.NE.AND UP0, UPT, UR19, URZ, UPT ;  /* 0x000000ff1300728c */ /* 0x000fe4000bf05270 */
[----:B------:R-:W-:Y:S09]  /*0120*/  BRA.U !UP1, `(.L_x_1) ;  /* 0x0000000509087547 */ /* 0x000ff2000b800000 */
[----:B------:R-:W0:Y:S01]  /*0130*/  LDCU.128 UR20, c[0x0][0x380] ;  /* 0x00007000ff1477ac */ /* 0x000e220008000c00 */
[----:B------:R-:W-:Y:S01]  /*0140*/  IMAD.MOV.U32 R12, RZ, RZ, RZ ;  /* 0x000000ffff0c7224 */ /* 0x000fe200078e00ff */
[----:B------:R-:W-:Y:S01]  /*0150*/  MOV R14, R13 ;  /* 0x0000000d000e7202 */ /* 0x000fe20000000f00 */
[----:B------:R-:W-:-:S04]  /*0160*/  ULOP3.LUT UR4, UR18, 0x7ffffff8, URZ, 0xc0, !UPT ;  /* 0x7ffffff812047892 */ /* 0x000fc8000f8ec0ff */
[----:B------:R-:W-:Y:S01]  /*0170*/  UIADD3 UR5, UPT, UPT, -UR4, URZ, URZ ;  /* 0x000000ff04057290 */ /* 0x000fe2000fffe1ff */
[----:B0-----:R-:W-:Y:S01]  /*0180*/  MOV R2, UR20 ;  /* 0x0000001400027c02 */ /* 0x001fe20008000f00 */
[----:B------:R-:W-:Y:S01]  /*0190*/  UIMAD.WIDE.U32 UR6, UR18, 0xc, UR22 ;  /* 0x0000000c120678a5 */ /* 0x000fe2000f8e0016 */
[----:B------:R-:W-:Y:S01]  /*01a0*/  MOV R3, UR21 ;  /* 0x0000001500037c02 */ /* 0x000fe20008000f00 */
[----:B------:R-:W-:Y:S02]  /*01b0*/  UIMAD.WIDE.U32 UR8, UR18, 0x10, UR22 ;  /* 0x00000010120878a5 */ /* 0x000fe4000f8e0016 */
[----:B------:R-:W-:Y:S01]  /*01c0*/  UIMAD.WIDE.U32 UR10, UR18, 0x14, UR22 ;  /* 0x00000014120a78a5 */ /* 0x000fe2000f8e0016 */
[----:B------:R-:W-:Y:S01]  /*01d0*/  IMAD.WIDE.U32 R2, R5, 0x4, R2 ;  /* 0x0000000405027825 */ /* 0x000fe200078e0002 */
[----:B------:R-:W-:Y:S02]  /*01e0*/  UIMAD.WIDE.U32 UR12, UR18, 0x18, UR22 ;  /* 0x00000018120c78a5 */ /* 0x000fe4000f8e0016 */
[----:B------:R-:W-:Y:S01]  /*01f0*/  UIMAD.WIDE.U32 UR14, UR18, 0x1c, UR22 ;  /* 0x0000001c120e78a5 */ /* 0x000fe2000f8e0016 */
[----:B------:R-:W-:-:S04]  /*0200*/  IADD3 R2, P0, PT, R2, 0x10, RZ ;  /* 0x0000001002027810 */ /* 0x000fc80007f1e0ff */
[----:B------:R-:W-:-:S09]  /*0210*/  IADD3.X R3, PT, PT, RZ, R3, RZ, P0, !PT ;  /* 0x00000003ff037210 */ /* 0x000fd200007fe4ff */
.L_x_2:
[----:B------:R-:W-:Y:S01]  /*0220*/  HFMA2 R23, -RZ, RZ, 0, 2.384185791015625e-07 ;  /* 0x00000004ff177431 */ /* 0x000fe200000001ff */
[----:B------:R-:W-:Y:S01]  /*0230*/  UIMAD.WIDE.U32 UR24, UR18, 0x4, UR22 ;  /* 0x00000004121878a5 */ /* 0x000fe2000f8e0016 */
[----:B------:R-:W2:Y:S01]  /*0240*/  LDG.E R21, desc[UR16][R2.64+-0x10] ;  /* 0xfffff01002157981 */ /* 0x000ea2000c1e1900 */
[----:B------:R-:W-:Y:S01]  /*0250*/  UIMAD.WIDE.U32 UR20, UR18, 0x8, UR22 ;  /* 0x00000008121478a5 */ /* 0x000fe2000f8e0016 */
[----:B------:R-:W-:Y:S02]  /*0260*/  IMAD.MOV.U32 R11, RZ, RZ, 0x4 ;  /* 0x00000004ff0b7424 */ /* 0x000fe400078e00ff */
[----:B------:R-:W-:Y:S01]  /*0270*/  HFMA2 R7, -RZ, RZ, 0, 2.384185791015625e-07 ;  /* 0x00000004ff077431 */ /* 0x000fe200000001ff */
[----:B------:R-:W3:Y:S01]  /*0280*/  LDG.E R19, desc[UR16][R2.64+-0xc] ;  /* 0xfffff41002137981 */ /* 0x000ee2000c1e1900 */
[----:B------:R-:W-:Y:S02]  /*0290*/  MOV R8, UR24 ;  /* 0x0000001800087c02 */ /* 0x000fe40008000f00 */
[----:B------:R-:W-:Y:S01]  /*02a0*/  MOV R9, UR25 ;  /* 0x0000001900097c02 */ /* 0x000fe20008000f00 */
[C---:B------:R-:W-:Y:S01]  /*02b0*/  IMAD.WIDE R22, R14.reuse, R23, UR22 ;  /* 0x000000160e167e25 */ /* 0x040fe2000f8e0217 */
[----:B------:R-:W-:Y:S01]  /*02c0*/  MOV R24, UR20 ;  /* 0x0000001400187c02 */ /* 0x000fe20008000f00 */
[----:B------:R-:W4:Y:S01]  /*02d0*/  LDG.E R17, desc[UR16][R2.64+-0x8] ;  /* 0xfffff81002117981 */ /* 0x000f22000c1e1900 */
[----:B------:R-:W-:Y:S01]  /*02e0*/  MOV R25, UR21 ;  /* 0x0000001500197c02 */ /* 0x000fe20008000f00 */
[----:B------:R-:W-:-:S02]  /*02f0*/  IMAD.WIDE R8, R14, 0x4, R8 ;  /* 0x000000040e087825 */ /* 0x000fc400078e0208 */
[----:B------:R-:W2:Y:S02]  /*0300*/  LDG.E R22, desc[UR16][R22.64] ;  /* 0x0000001016167981 */ /* 0x000ea4000c1e1900 */
[C---:B------:R-:W-:Y:S01]  /*0310*/  IMAD.WIDE R24, R14.reuse, 0x4, R24 ;  /* 0x000000040e187825 */ /* 0x040fe200078e0218 */
[----:B------:R-:W-:Y:S01]  /*0320*/  MOV R5, 0x4 ;  /* 0x0000000400057802 */ /* 0x000fe20000000f00 */
[----:B------:R0:W3:Y:S02]  /*0330*/  LDG.E R20, desc[UR16][R8.64] ;  /* 0x0000001008147981 */ /* 0x0000e4000c1e1900 */
[C---:B------:R-:W-:Y:S02]  /*0340*/  IMAD.WIDE R10, R14.reuse, R11, UR6 ;  /* 0x000000060e0a7e25 */ /* 0x040fe4000f8e020b */
[----:B------:R-:W4:Y:S02]  /*0350*/  LDG.E R18, desc[UR16][R24.64] ;  /* 0x0000001018127981 */ /* 0x000f24000c1e1900 */
[----:B------:R-:W-:-:S04]  /*0360*/  IMAD.WIDE R4, R14, R5, UR8 ;  /* 0x000000080e047e25 */ /* 0x000fc8000f8e0205 */
[----:B------:R-:W-:Y:S01]  /*0370*/  HFMA2 R27, -RZ, RZ, 0, 2.384185791015625e-07 ;  /* 0x00000004ff1b7431 */ /* 0x000fe200000001ff */
[----:B------:R1:W5:Y:S01]  /*0380*/  LDG.E R16, desc[UR16][R10.64] ;  /* 0x000000100a107981 */ /* 0x000362000c1e1900 */
[----:B0-----:R-:W-:-:S03]  /*0390*/  MOV R9, 0x4 ;  /* 0x0000000400097802 */ /* 0x001fc60000000f00 */
[----:B------:R-:W5:Y:S01]  /*03a0*/  LDG.E R15, desc[UR16][R2.64+-0x4] ;  /* 0xfffffc10020f7981 */ /* 0x000f62000c1e1900 */
[----:B------:R-:W-:-:S03]  /*03b0*/  IMAD.WIDE R6, R14, R7, UR10 ;  /* 0x0000000a0e067e25 */ /* 0x000fc6000f8e0207 */
[----:B------:R0:W5:Y:S01]  /*03c0*/  LDG.E R4, desc[UR16][R4.64] ;  /* 0x0000001004047981 */ /* 0x000162000c1e1900 */
[----:B------:R-:W-:-:S03]  /*03d0*/  IMAD.WIDE R8, R14, R9, UR12 ;  /* 0x0000000c0e087e25 */ /* 0x000fc6000f8e0209 */
[----:B------:R-:W5:Y:S01]  /*03e0*/  LDG.E R23, desc[UR16][R2.64] ;  /* 0x0000001002177981 */ /* 0x000f62000c1e1900 */
[----:B-1----:R-:W-:-:S03]  /*03f0*/  IMAD.WIDE R10, R14, R27, UR14 ;  /* 0x0000000e0e0a7e25 */ /* 0x002fc6000f8e021b */
[----:B------:R-:W5:Y:S04]  /*0400*/  LDG.E R7, desc[UR16][R6.64] ;  /* 0x0000001006077981 */ /* 0x000f68000c1e1900 */
[----:B------:R-:W5:Y:S04]  /*0410*/  LDG.E R24, desc[UR16][R2.64+0x4] ;  /* 0x0000041002187981 */ /* 0x000f68000c1e1900 */
[----:B------:R-:W5:Y:S04]  /*0420*/  LDG.E R8, desc[UR16][R8.64] ;  /* 0x0000001008087981 */ /* 0x000f68000c1e1900 */
[----:B------:R-:W5:Y:S04]  /*0430*/  LDG.E R25, desc[UR16][R2.64+0x8] ;  /* 0x0000081002197981 */ /* 0x000f68000c1e1900 */
[----:B------:R-:W5:Y:S04]  /*0440*/  LDG.E R10, desc[UR16][R10.64] ;  /* 0x000000100a0a7981 */ /* 0x000f68000c1e1900 */
[----:B------:R1:W5:Y:S01]  /*0450*/  LDG.E R27, desc[UR16][R2.64+0xc] ;  /* 0x00000c10021b7981 */ /* 0x000362000c1e1900 */
[----:B------:R-:W-:-:S04]  /*0460*/  UIADD3 UR5, UPT, UPT, UR5, 0x8, URZ ;  /* 0x0000000805057890 */ /* 0x000fc8000fffe0ff */
[----:B------:R-:W-:Y:S01]  /*0470*/  UISETP.NE.AND UP1, UPT, UR5, URZ, UPT ;  /* 0x000000ff0500728c */ /* 0x000fe2000bf25270 */
[----:B0-----:R-:W-:Y:S02]  /*0480*/  MOV R5, UR18 ;  /* 0x0000001200057c02 */ /* 0x001fe40008000f00 */
[----:B-1----:R-:W-:-:S03]  /*0490*/  IADD3 R2, P0, PT, R2, 0x20, RZ ;  /* 0x0000002002027810 */ /* 0x002fc60007f1e0ff */
[----:B------:R-:W-:Y:S01]  /*04a0*/  IMAD R14, R5, 0x8, R14 ;  /* 0x00000008050e7824 */ /* 0x000fe200078e020e */
[----:B------:R-:W-:Y:S01]  /*04b0*/  IADD3.X R3, PT, PT, RZ, R3, RZ, P0, !PT ;  /* 0x00000003ff037210 */ /* 0x000fe200007fe4ff */
[----:B--2---:R-:W-:-:S04]  /*04c0*/  FFMA R22, R21, R22, R12 ;  /* 0x0000001615167223 */ /* 0x004fc8000000000c */
[----:B---3--:R-:W-:-:S04]  /*04d0*/  FFMA R20, R19, R20, R22 ;  /* 0x0000001413147223 */ /* 0x008fc80000000016 */
[----:B----4-:R-:W-:-:S04]  /*04e0*/  FFMA R18, R17, R18, R20 ;  /* 0x0000001211127223 */ /* 0x010fc80000000014 */
[----:B-----5:R-:W-:-:S04]  /*04f0*/  FFMA R16, R15, R16, R18 ;  /* 0x000000100f107223 */ /* 0x020fc80000000012 */
[----:B------:R-:W-:-:S04]  /*0500*/  FFMA R23, R23, R4, R16 ;  /* 0x0000000417177223 */ /* 0x000fc80000000010 */
[----:B------:R-:W-:-:S04]  /*0510*/  FFMA R24, R24, R7, R23 ;  /* 0x0000000718187223 */ /* 0x000fc80000000017 */
[----:B------:R-:W-:-:S04]  /*0520*/  FFMA R8, R25, R8, R24 ;  /* 0x0000000819087223 */ /* 0x000fc80000000018 */
[----:B------:R-:W-:Y:S01]  /*0530*/  FFMA R12, R27, R10, R8 ;  /* 0x0000000a1b0c7223 */ /* 0x000fe20000000008 */
[----:B------:R-:W-:Y:S06]  /*0540*/  BRA.U UP1, `(.L_x_2) ;  /* 0xfffffffd01347547 */ /* 0x000fec000b83ffff */
.L_x_1:
[----:B------:R-:W-:Y:S05]  /*0550*/  BRA.U !UP0, `(.L_x_0) ;  /* 0x00000005083c7547 */ /* 0x000fea000b800000 */
[----:B------:R-:W-:Y:S01]  /*0560*/  UISETP.GE.U32.AND UP0, UPT, UR19, 0x4, UPT ;  /* 0x000000041300788c */ /* 0x000fe2000bf06070 */
[----:B------:R-:W-:Y:S01]  /*0570*/  IMAD R2, R0, UR18, RZ ;  /* 0x0000001200027c24 */ /* 0x000fe2000f8e02ff */
[----:B------:R-:W-:-:S04]  /*0580*/  ULOP3.LUT UR5, UR18, 0x3, URZ, 0xc0, !UPT ;  /* 0x0000000312057892 */ /* 0x000fc8000f8ec0ff */
[----:B------:R-:W-:-:S03]  /*0590*/  UISETP.NE.AND UP1, UPT, UR5, URZ, UPT ;  /* 0x000000ff0500728c */ /* 0x000fc6000bf25270 */
[----:B------:R-:W-:Y:S08]  /*05a0*/  BRA.U !UP0, `(.L_x_3) ;  /* 0x00000001087c7547 */ /* 0x000ff0000b800000 */
[----:B------:R-:W0:Y:S01]  /*05b0*/  LDC.64 R6, c[0x0][0x388] ;  /* 0x0000e200ff067b82 */ /* 0x000e220000000a00 */
[----:B------:R-:W1:Y:S01]  /*05c0*/  LDCU.64 UR6, c[0x0][0x380] ;  /* 0x00007000ff0677ac */ /* 0x000e620008000a00 */
[----:B------:R-:W-:Y:S02]  /*05d0*/  MOV R4, UR4 ;  /* 0x0000000400047c02 */ /* 0x000fe40008000f00 */
[----:B------:R-:W-:Y:S02]  /*05e0*/  IADD3 R3, PT, PT, R2, UR4, RZ ;  /* 0x0000000402037c10 */ /* 0x000fe4000fffe0ff */
[----:B------:R-:W-:Y:S01]  /*05f0*/  MOV R11, UR18 ;  /* 0x00000012000b7c02 */ /* 0x000fe20008000f00 */
[----:B------:R-:W-:Y:S01]  /*0600*/  IMAD R5, R4, UR18, R13 ;  /* 0x0000001204057c24 */ /* 0x000fe2000f8e020d */
[----:B------:R-:W2:Y:S01]  /*0610*/  LDC.64 R8, c[0x0][0x380] ;  /* 0x0000e000ff087b82 */ /* 0x000ea20000000a00 */
[----:B------:R-:W-:Y:S02]  /*0620*/  IADD3 R14, P0, PT, R2, UR4, RZ ;  /* 0x00000004020e7c10 */ /* 0x000fe4000ff1e0ff */
[----:B------:R-:W-:Y:S01]  /*0630*/  MOV R15, UR18 ;  /* 0x00000012000f7c02 */ /* 0x000fe20008000f00 */
[----:B0-----:R-:W-:-:S04]  /*0640*/  IMAD.WIDE R6, R5, 0x4, R6 ;  /* 0x0000000405067825 */ /* 0x001fc800078e0206 */
[----:B------:R-:W-:Y:S01]  /*0650*/  IMAD.WIDE.U32 R10, R11, 0x4, R6 ;  /* 0x000000040b0a7825 */ /* 0x000fe200078e0006 */
[----:B------:R-:W-:Y:S01]  /*0660*/  MOV R17, UR18 ;  /* 0x0000001200117c02 */ /* 0x000fe20008000f00 */
[----:B------:R-:W3:Y:S02]  /*0670*/  LDG.E R6, desc[UR16][R6.64] ;  /* 0x0000001006067981 */ /* 0x000ee4000c1e1900 */
[----:B--2---:R-:W-:Y:S01]  /*0680*/  IMAD.WIDE.U32 R8, R3, 0x4, R8 ;  /* 0x0000000403087825 */ /* 0x004fe200078e0008 */
[----:B------:R-:W-:Y:S02]  /*0690*/  IADD3.X R3, PT, PT, RZ, RZ, RZ, P0, !PT ;  /* 0x000000ffff037210 */ /* 0x000fe400007fe4ff */
[----:B-1----:R-:W-:-:S03]  /*06a0*/  LEA R4, P0, R14, UR6, 0x2 ;  /* 0x000000060e047c11 */ /* 0x002fc6000f8010ff */
[----:B------:R-:W3:Y:S01]  /*06b0*/  LDG.E R9, desc[UR16][R8.64] ;  /* 0x0000001008097981 */ /* 0x000ee2000c1e1900 */
[----:B------:R-:W-:Y:S01]  /*06c0*/  LEA.HI.X R5, R14, UR7, R3, 0x2, P0 ;  /* 0x000000070e057c11 */ /* 0x000fe200080f1403 */
[----:B------:R-:W-:Y:S02]  /*06d0*/  IMAD.WIDE.U32 R14, R15, 0x4, R10 ;  /* 0x000000040f0e7825 */ /* 0x000fe400078e000a */
[----:B------:R-:W2:Y:S04]  /*06e0*/  LDG.E R3, desc[UR16][R10.64] ;  /* 0x000000100a037981 */ /* 0x000ea8000c1e1900 */
[----:B------:R-:W2:Y:S01]  /*06f0*/  LDG.E R18, desc[UR16][R4.64+0x4] ;  /* 0x0000041004127981 */ /* 0x000ea2000c1e1900 */
[----:B------:R-:W-:-:S03]  /*0700*/  IMAD.WIDE.U32 R16, R17, 0x4, R14 ;  /* 0x0000000411107825 */ /* 0x000fc600078e000e */
[----:B------:R-:W4:Y:S04]  /*0710*/  LDG.E R19, desc[UR16][R14.64] ;  /* 0x000000100e137981 */ /* 0x000f28000c1e1900 */
[----:B------:R-:W4:Y:S04]  /*0720*/  LDG.E R20, desc[UR16][R4.64+0x8] ;  /* 0x0000081004147981 */ /* 0x000f28000c1e1900 */
[----:B------:R-:W5:Y:S04]  /*0730*/  LDG.E R22, desc[UR16][R4.64+0xc] ;  /* 0x00000c1004167981 */ /* 0x000f68000c1e1900 */
[----:B------:R-:W5:Y:S01]  /*0740*/  LDG.E R16, desc[UR16][R16.64] ;  /* 0x0000001010107981 */ /* 0x000f62000c1e1900 */
[----:B------:R-:W-:Y:S01]  /*0750*/  UIADD3 UR4, UPT, UPT, UR4, 0x4, URZ ;  /* 0x0000000404047890 */ /* 0x000fe2000fffe0ff */
[----:B---3--:R-:W-:-:S04]  /*0760*/  FFMA R9, R9, R6, R12 ;  /* 0x0000000609097223 */ /* 0x008fc8000000000c */
[----:B--2---:R-:W-:-:S04]  /*0770*/  FFMA R3, R18, R3, R9 ;  /* 0x0000000312037223 */ /* 0x004fc80000000009 */
[----:B----4-:R-:W-:-:S04]  /*0780*/  FFMA R3, R20, R19, R3 ;  /* 0x0000001314037223 */ /* 0x010fc80000000003 */
[----:B-----5:R-:W-:-:S07]  /*0790*/  FFMA R12, R22, R16, R3 ;  /* 0x00000010160c7223 */ /* 0x020fce0000000003 */
.L_x_3:
[----:B------:R-:W-:Y:S05]  /*07a0*/  BRA.U !UP1, `(.L_x_0) ;  /* 0x0000000109a87547 */ /* 0x000fea000b800000 */
[----:B------:R-:W-:Y:S01]  /*07b0*/  UISETP.NE.AND UP0, UPT, UR5, 0x1, UPT ;  /* 0x000000010500788c */ /* 0x000fe2000bf05270 */
[----:B------:R-:W-:Y:S01]  /*07c0*/  MOV R4, UR4 ;  /* 0x0000000400047c02 */ /* 0x000fe20008000f00 */
[----:B------:R-:W-:Y:S02]  /*07d0*/  ULOP3.LUT UR5, UR18, 0x1, URZ, 0xc0, !UPT ;  /* 0x0000000112057892 */ /* 0x000fe4000f8ec0ff */
[----:B------:R-:W-:Y:S02]  /*07e0*/  IMAD.U32 R17, RZ, RZ, UR18 ;  /* 0x00000012ff117e24 */ /* 0x000fe4000f8e00ff */
[----:B------:R-:W-:Y:S01]  /*07f0*/  UISETP.NE.U32.AND UP1, UPT, UR5, 0x1, UPT ;  /* 0x000000010500788c */ /* 0x000fe2000bf25070 */
[----:B------:R-:W-:-:S04]  /*0800*/  PLOP3.LUT P1, PT, PT, PT, UP0, 0x80, 0x8 ;  /* 0x000000000008781c */ /* 0x000fc80003f2f008 */
[----:B------:R-:W0:Y:S01]  /*0810*/  @UP0 LDCU.128 UR8, c[0x0][0x380] ;  /* 0x00007000ff0807ac */ /* 0x000e220008000c00 */
[----:B------:R-:W-:Y:S01]  /*0820*/  PLOP3.LUT P0, PT, PT, PT, UP1, 0x80, 0x8 ;  /* 0x000000000008781c */ /* 0x000fe20003f0f018 */
[----:B------:R-:W1:Y:S04]  /*0830*/  @UP0 LDCU.64 UR6, c[0x0][0x380] ;  /* 0x00007000ff0607ac */ /* 0x000e680008000a00 */
[----:B------:R-:W2:Y:S03]  /*0840*/  @!UP1 LDCU.128 UR12, c[0x0][0x380] ;  /* 0x00007000ff0c97ac */ /* 0x000ea60008000c00 */
[C---:B------:R-:W-:Y:S01]  /*0850*/  @P1 VIADD R3, R2.reuse, UR4 ;  /* 0x0000000402031c36 */ /* 0x040fe20008000000 */
[----:B------:R-:W-:Y:S01]  /*0860*/  @P1 IADD3 R5, P2, PT, R2, UR4, RZ ;  /* 0x0000000402051c10 */ /* 0x000fe2000ff5e0ff */
[----:B------:R-:W-:-:S03]  /*0870*/  @UP0 UIADD3 UR4, UPT, UPT, UR4, 0x2, URZ ;  /* 0x0000000204040890 */ /* 0x000fc6000fffe0ff */
[----:B------:R-:W-:Y:S02]  /*0880*/  @P1 IADD3.X R8, PT, PT, RZ, RZ, RZ, P2, !PT ;  /* 0x000000ffff081210 */ /* 0x000fe400017fe4ff */
[----:B0-----:R-:W-:Y:S02]  /*0890*/  MOV R14, UR8 ;  /* 0x00000008000e7c02 */ /* 0x001fe40008000f00 */
[----:B------:R-:W-:Y:S02]  /*08a0*/  MOV R15, UR9 ;  /* 0x00000009000f7c02 */ /* 0x000fe40008000f00 */
[----:B------:R-:W-:Y:S02]  /*08b0*/  MOV R6, UR10 ;  /* 0x0000000a00067c02 */ /* 0x000fe40008000f00 */
[----:B------:R-:W-:Y:S01]  /*08c0*/  MOV R7, UR11 ;  /* 0x0000000b00077c02 */ /* 0x000fe20008000f00 */
[----:B------:R-:W-:-:S04]  /*08d0*/  @P1 IMAD.WIDE.U32 R14, R3, 0x4, R14 ;  /* 0x00000004030e1825 */ /* 0x000fc800078e000e */
[----:B------:R-:W-:Y:S01]  /*08e0*/  @P1 IMAD R3, R4, UR18, R13 ;  /* 0x0000001204031c24 */ /* 0x000fe2000f8e020d */
[----:B-1----:R-:W-:Y:S02]  /*08f0*/  @P1 LEA R4, P2, R5, UR6, 0x2 ;  /* 0x0000000605041c11 */ /* 0x002fe4000f8410ff */
[----:B------:R-:W-:Y:S01]  /*0900*/  MOV R18, UR4 ;  /* 0x0000000400127c02 */ /* 0x000fe20008000f00 */
[----:B------:R-:W-:Y:S01]  /*0910*/  @P1 IMAD.WIDE R6, R3, 0x4, R6 ;  /* 0x0000000403061825 */ /* 0x000fe200078e0206 */
[----:B------:R-:W-:Y:S01]  /*0920*/  @P1 LEA.HI.X R5, R5, UR7, R8, 0x2, P2 ;  /* 0x0000000705051c11 */ /* 0x000fe200090f1408 */
[----:B------:R-:W3:Y:S01]  /*0930*/  @P1 LDG.E R3, desc[UR16][R14.64] ;  /* 0x000000100e031981 */ /* 0x000ee2000c1e1900 */
[----:B--2---:R-:W-:Y:S01]  /*0940*/  MOV R8, UR12 ;  /* 0x0000000c00087c02 */ /* 0x004fe20008000f00 */
[----:B------:R-:W-:Y:S01]  /*0950*/  @!P0 IMAD R21, R18, UR18, R13 ;  /* 0x0000001212158c24 */ /* 0x000fe2000f8e020d */
[----:B------:R-:W-:Y:S01]  /*0960*/  MOV R9, UR13 ;  /* 0x0000000d00097c02 */ /* 0x000fe20008000f00 */
[----:B------:R-:W-:Y:S01]  /*0970*/  @P1 IMAD.WIDE.U32 R16, R17, 0x4, R6 ;  /* 0x0000000411101825 */ /* 0x000fe200078e0006 */
[----:B------:R-:W-:Y:S01]  /*0980*/  @!P0 IADD3 R19, PT, PT, R2, UR4, RZ ;  /* 0x0000000402138c10 */ /* 0x000fe2000fffe0ff */
[----:B------:R-:W3:Y:S01]  /*0990*/  @P1 LDG.E R6, desc[UR16][R6.64] ;  /* 0x0000001006061981 */ /* 0x000ee2000c1e1900 */
[----:B------:R-:W-:-:S02]  /*09a0*/  MOV R10, UR14 ;  /* 0x0000000e000a7c02 */ /* 0x000fc40008000f00 */
[----:B------:R-:W-:Y:S01]  /*09b0*/  MOV R11, UR15 ;  /* 0x0000000f000b7c02 */ /* 0x000fe20008000f00 */
[----:B------:R-:W-:Y:S01]  /*09c0*/  @!P0 IMAD.WIDE.U32 R8, R19, 0x4, R8 ;  /* 0x0000000413088825 */ /* 0x000fe200078e0008 */
[----:B------:R-:W2:Y:S03]  /*09d0*/  @P1 LDG.E R16, desc[UR16][R16.64] ;  /* 0x0000001010101981 */ /* 0x000ea6000c1e1900 */
[----:B------:R-:W-:Y:S01]  /*09e0*/  @!P0 IMAD.WIDE R10, R21, 0x4, R10 ;  /* 0x00000004150a8825 */ /* 0x000fe200078e020a */
[----:B------:R-:W2:Y:S04]  /*09f0*/  @P1 LDG.E R4, desc[UR16][R4.64+0x4] ;  /* 0x0000041004041981 */ /* 0x000ea8000c1e1900 */
[----:B------:R-:W4:Y:S04]  /*0a00*/  @!P0 LDG.E R9, desc[UR16][R8.64] ;  /* 0x0000001008098981 */ /* 0x000f28000c1e1900 */
[----:B------:R-:W4:Y:S01]  /*0a10*/  @!P0 LDG.E R10, desc[UR16][R10.64] ;  /* 0x000000100a0a8981 */ /* 0x000f22000c1e1900 */
[----:B---3--:R-:W-:-:S04]  /*0a20*/  @P1 FFMA R3, R3, R6, R12 ;  /* 0x0000000603031223 */ /* 0x008fc8000000000c */
[----:B--2---:R-:W-:-:S04]  /*0a30*/  @P1 FFMA R12, R4, R16, R3 ;  /* 0x00000010040c1223 */ /* 0x004fc80000000003 */
[----:B----4-:R-:W-:-:S07]  /*0a40*/  @!P0 FFMA R12, R9, R10, R12 ;  /* 0x0000000a090c8223 */ /* 0x010fce000000000c */
.L_x_0:
[----:B------:R-:W0:Y:S01]  /*0a50*/  LDC.64 R2, c[0x0][0x390] ;  /* 0x0000e400ff027b82 */ /* 0x000e220000000a00 */
[----:B------:R-:W-:-:S04]  /*0a60*/  IMAD R13, R0, UR18, R13 ;  /* 0x00000012000d7c24 */ /* 0x000fc8000f8e020d */
[----:B0-----:R-:W-:-:S05]  /*0a70*/  IMAD.WIDE R2, R13, 0x4, R2 ;  /* 0x000000040d027825 */ /* 0x001fca00078e0202 */
[----:B------:R-:W-:Y:S01]  /*0a80*/  STG.E desc[UR16][R2.64], R12 ;  /* 0x0000000c02007986 */ /* 0x000fe2000c101910 */
[----:B------:R-:W-:Y:S05]  /*0a90*/  EXIT ;  /* 0x000000000000794d */ /* 0x000fea0003800000 */
.L_x_4:
[----:B------:R-:W-:-:S00]  /*0aa0*/  BRA `(.L_x_4) ;  /* 0xfffffffc00fc7947 */ /* 0x000fc0000383ffff */
[----:B------:R-:W-:-:S00]  /*0ab0*/  NOP ;  /* 0x0000000000007918 */ /* 0x000fc00000000000 */
        /* <DEDUP_REMOVED lines=12> */
.L_x_5:


//--------------------- .nv.shared.reserved.0     --------------------------
	.section	.nv.shared.reserved.0,"aw",@nobits
	.weak		__nv_reservedSMEM_offset_0_alias
	.size		__nv_reservedSMEM_offset_0_alias, 0, 64
	.other		__nv_reservedSMEM_offset_0_alias,@"STO_CUDA_RESERVED_SHARED STV_DEFAULT"
__nv_reservedSMEM_offset_0_alias:
	.zero		0
	.zero		64


//--------------------- .nv.constant0._Z12matmulkernelPfS_S_i --------------------------
	.section	.nv.constant0._Z12matmulkernelPfS_S_i,"a",@progbits
	.sectionflags	@""
	.align	4
.nv.constant0._Z12matmulkernelPfS_S_i:
	.zero		924


//--------------------- SYMBOLS --------------------------

	.type		.nv.reservedSmem.offset0,@object
	.size		.nv.reservedSmem.offset0,0x4
